//
// Generated by NVIDIA NVVM Compiler
//
// Compiler Build ID: CL-36424714
// Cuda compilation tools, release 13.0, V13.0.88
// Based on NVVM 20.0.0
//

.version 9.0
.target sm_100
.address_size 64

	// .globl	_Z4initjP17curandStateXORWOW
.global .align 4 .b8 precalc_xorwow_matrix[102400];
.global .align 4 .b8 precalc_xorwow_offset_matrix[102400];
.global .align 4 .b8 mrg32k3aM1[2304];
.global .align 4 .b8 mrg32k3aM2[2304];
.global .align 4 .b8 mrg32k3aM1SubSeq[2016];
.global .align 4 .b8 mrg32k3aM2SubSeq[2016];
.global .align 4 .b8 mrg32k3aM1Seq[2304];
.global .align 4 .b8 mrg32k3aM2Seq[2304];
.const .align 8 .b8 __cr_lgamma_table[72];

.visible .entry _Z4initjP17curandStateXORWOW(
	.param .u32 _Z4initjP17curandStateXORWOW_param_0,
	.param .u64 .ptr .align 1 _Z4initjP17curandStateXORWOW_param_1
)
{
	.reg .pred 	%p<24>;
	.reg .b32 	%r<406>;
	.reg .b64 	%rd<18>;

	ld.param.u32 	%r182, [_Z4initjP17curandStateXORWOW_param_0];
	ld.param.u64 	%rd8, [_Z4initjP17curandStateXORWOW_param_1];
	cvta.to.global.u64 	%rd9, %rd8;
	mov.u32 	%r183, %tid.x;
	cvt.u64.u32 	%rd17, %r183;
	mul.wide.u32 	%rd10, %r183, 48;
	add.s64 	%rd2, %rd9, %rd10;
	xor.b32  	%r184, %r182, -1429050551;
	mul.lo.s32 	%r185, %r184, 1099087573;
	add.s32 	%r186, %r185, -638133224;
	add.s32 	%r187, %r185, 123456789;
	st.global.v2.u32 	[%rd2], {%r186, %r187};
	xor.b32  	%r188, %r185, 362436069;
	mov.b32 	%r189, -123459836;
	st.global.v2.u32 	[%rd2+8], {%r188, %r189};
	add.s32 	%r190, %r185, 5783321;
	mov.b32 	%r191, -589760388;
	st.global.v2.u32 	[%rd2+16], {%r191, %r190};
	setp.eq.s32 	%p1, %r183, 0;
	@%p1 bra 	$L__BB0_42;
	mov.b32 	%r312, 0;
	mov.u64 	%rd12, precalc_xorwow_matrix;
$L__BB0_2:
	and.b64  	%rd4, %rd17, 3;
	setp.eq.s64 	%p2, %rd4, 0;
	@%p2 bra 	$L__BB0_41;
	mul.wide.u32 	%rd11, %r312, 3200;
	add.s64 	%rd5, %rd12, %rd11;
	cvt.u32.u64 	%r2, %rd4;
	mov.b32 	%r313, 0;
$L__BB0_4:
	mov.b32 	%r326, 0;
	mov.u32 	%r327, %r326;
	mov.u32 	%r328, %r326;
	mov.u32 	%r329, %r326;
	mov.u32 	%r330, %r326;
	mov.u32 	%r319, %r326;
$L__BB0_5:
	mul.wide.u32 	%rd13, %r319, 4;
	add.s64 	%rd14, %rd2, %rd13;
	ld.global.u32 	%r10, [%rd14+4];
	shl.b32 	%r11, %r319, 5;
	mov.b32 	%r325, 0;
$L__BB0_6:
	.pragma "nounroll";
	shr.u32 	%r196, %r10, %r325;
	and.b32  	%r197, %r196, 1;
	setp.eq.b32 	%p3, %r197, 1;
	not.pred 	%p4, %p3;
	add.s32 	%r198, %r11, %r325;
	mul.lo.s32 	%r199, %r198, 5;
	mul.wide.u32 	%rd15, %r199, 4;
	add.s64 	%rd6, %rd5, %rd15;
	@%p4 bra 	$L__BB0_8;
	ld.global.u32 	%r200, [%rd6];
	xor.b32  	%r330, %r330, %r200;
	ld.global.u32 	%r201, [%rd6+4];
	xor.b32  	%r329, %r329, %r201;
	ld.global.u32 	%r202, [%rd6+8];
	xor.b32  	%r328, %r328, %r202;
	ld.global.u32 	%r203, [%rd6+12];
	xor.b32  	%r327, %r327, %r203;
	ld.global.u32 	%r204, [%rd6+16];
	xor.b32  	%r326, %r326, %r204;
$L__BB0_8:
	and.b32  	%r206, %r196, 2;
	setp.eq.s32 	%p5, %r206, 0;
	@%p5 bra 	$L__BB0_10;
	ld.global.u32 	%r207, [%rd6+20];
	xor.b32  	%r330, %r330, %r207;
	ld.global.u32 	%r208, [%rd6+24];
	xor.b32  	%r329, %r329, %r208;
	ld.global.u32 	%r209, [%rd6+28];
	xor.b32  	%r328, %r328, %r209;
	ld.global.u32 	%r210, [%rd6+32];
	xor.b32  	%r327, %r327, %r210;
	ld.global.u32 	%r211, [%rd6+36];
	xor.b32  	%r326, %r326, %r211;
$L__BB0_10:
	and.b32  	%r213, %r196, 4;
	setp.eq.s32 	%p6, %r213, 0;
	@%p6 bra 	$L__BB0_12;
	ld.global.u32 	%r214, [%rd6+40];
	xor.b32  	%r330, %r330, %r214;
	ld.global.u32 	%r215, [%rd6+44];
	xor.b32  	%r329, %r329, %r215;
	ld.global.u32 	%r216, [%rd6+48];
	xor.b32  	%r328, %r328, %r216;
	ld.global.u32 	%r217, [%rd6+52];
	xor.b32  	%r327, %r327, %r217;
	ld.global.u32 	%r218, [%rd6+56];
	xor.b32  	%r326, %r326, %r218;
$L__BB0_12:
	and.b32  	%r220, %r196, 8;
	setp.eq.s32 	%p7, %r220, 0;
	@%p7 bra 	$L__BB0_14;
	ld.global.u32 	%r221, [%rd6+60];
	xor.b32  	%r330, %r330, %r221;
	ld.global.u32 	%r222, [%rd6+64];
	xor.b32  	%r329, %r329, %r222;
	ld.global.u32 	%r223, [%rd6+68];
	xor.b32  	%r328, %r328, %r223;
	ld.global.u32 	%r224, [%rd6+72];
	xor.b32  	%r327, %r327, %r224;
	ld.global.u32 	%r225, [%rd6+76];
	xor.b32  	%r326, %r326, %r225;
$L__BB0_14:
	and.b32  	%r227, %r196, 16;
	setp.eq.s32 	%p8, %r227, 0;
	@%p8 bra 	$L__BB0_16;
	ld.global.u32 	%r228, [%rd6+80];
	xor.b32  	%r330, %r330, %r228;
	ld.global.u32 	%r229, [%rd6+84];
	xor.b32  	%r329, %r329, %r229;
	ld.global.u32 	%r230, [%rd6+88];
	xor.b32  	%r328, %r328, %r230;
	ld.global.u32 	%r231, [%rd6+92];
	xor.b32  	%r327, %r327, %r231;
	ld.global.u32 	%r232, [%rd6+96];
	xor.b32  	%r326, %r326, %r232;
$L__BB0_16:
	and.b32  	%r234, %r196, 32;
	setp.eq.s32 	%p9, %r234, 0;
	@%p9 bra 	$L__BB0_18;
	ld.global.u32 	%r235, [%rd6+100];
	xor.b32  	%r330, %r330, %r235;
	ld.global.u32 	%r236, [%rd6+104];
	xor.b32  	%r329, %r329, %r236;
	ld.global.u32 	%r237, [%rd6+108];
	xor.b32  	%r328, %r328, %r237;
	ld.global.u32 	%r238, [%rd6+112];
	xor.b32  	%r327, %r327, %r238;
	ld.global.u32 	%r239, [%rd6+116];
	xor.b32  	%r326, %r326, %r239;
$L__BB0_18:
	and.b32  	%r241, %r196, 64;
	setp.eq.s32 	%p10, %r241, 0;
	@%p10 bra 	$L__BB0_20;
	ld.global.u32 	%r242, [%rd6+120];
	xor.b32  	%r330, %r330, %r242;
	ld.global.u32 	%r243, [%rd6+124];
	xor.b32  	%r329, %r329, %r243;
	ld.global.u32 	%r244, [%rd6+128];
	xor.b32  	%r328, %r328, %r244;
	ld.global.u32 	%r245, [%rd6+132];
	xor.b32  	%r327, %r327, %r245;
	ld.global.u32 	%r246, [%rd6+136];
	xor.b32  	%r326, %r326, %r246;
$L__BB0_20:
	and.b32  	%r248, %r196, 128;
	setp.eq.s32 	%p11, %r248, 0;
	@%p11 bra 	$L__BB0_22;
	ld.global.u32 	%r249, [%rd6+140];
	xor.b32  	%r330, %r330, %r249;
	ld.global.u32 	%r250, [%rd6+144];
	xor.b32  	%r329, %r329, %r250;
	ld.global.u32 	%r251, [%rd6+148];
	xor.b32  	%r328, %r328, %r251;
	ld.global.u32 	%r252, [%rd6+152];
	xor.b32  	%r327, %r327, %r252;
	ld.global.u32 	%r253, [%rd6+156];
	xor.b32  	%r326, %r326, %r253;
$L__BB0_22:
	and.b32  	%r255, %r196, 256;
	setp.eq.s32 	%p12, %r255, 0;
	@%p12 bra 	$L__BB0_24;
	ld.global.u32 	%r256, [%rd6+160];
	xor.b32  	%r330, %r330, %r256;
	ld.global.u32 	%r257, [%rd6+164];
	xor.b32  	%r329, %r329, %r257;
	ld.global.u32 	%r258, [%rd6+168];
	xor.b32  	%r328, %r328, %r258;
	ld.global.u32 	%r259, [%rd6+172];
	xor.b32  	%r327, %r327, %r259;
	ld.global.u32 	%r260, [%rd6+176];
	xor.b32  	%r326, %r326, %r260;
$L__BB0_24:
	and.b32  	%r262, %r196, 512;
	setp.eq.s32 	%p13, %r262, 0;
	@%p13 bra 	$L__BB0_26;
	ld.global.u32 	%r263, [%rd6+180];
	xor.b32  	%r330, %r330, %r263;
	ld.global.u32 	%r264, [%rd6+184];
	xor.b32  	%r329, %r329, %r264;
	ld.global.u32 	%r265, [%rd6+188];
	xor.b32  	%r328, %r328, %r265;
	ld.global.u32 	%r266, [%rd6+192];
	xor.b32  	%r327, %r327, %r266;
	ld.global.u32 	%r267, [%rd6+196];
	xor.b32  	%r326, %r326, %r267;
$L__BB0_26:
	and.b32  	%r269, %r196, 1024;
	setp.eq.s32 	%p14, %r269, 0;
	@%p14 bra 	$L__BB0_28;
	ld.global.u32 	%r270, [%rd6+200];
	xor.b32  	%r330, %r330, %r270;
	ld.global.u32 	%r271, [%rd6+204];
	xor.b32  	%r329, %r329, %r271;
	ld.global.u32 	%r272, [%rd6+208];
	xor.b32  	%r328, %r328, %r272;
	ld.global.u32 	%r273, [%rd6+212];
	xor.b32  	%r327, %r327, %r273;
	ld.global.u32 	%r274, [%rd6+216];
	xor.b32  	%r326, %r326, %r274;
$L__BB0_28:
	and.b32  	%r276, %r196, 2048;
	setp.eq.s32 	%p15, %r276, 0;
	@%p15 bra 	$L__BB0_30;
	ld.global.u32 	%r277, [%rd6+220];
	xor.b32  	%r330, %r330, %r277;
	ld.global.u32 	%r278, [%rd6+224];
	xor.b32  	%r329, %r329, %r278;
	ld.global.u32 	%r279, [%rd6+228];
	xor.b32  	%r328, %r328, %r279;
	ld.global.u32 	%r280, [%rd6+232];
	xor.b32  	%r327, %r327, %r280;
	ld.global.u32 	%r281, [%rd6+236];
	xor.b32  	%r326, %r326, %r281;
$L__BB0_30:
	and.b32  	%r283, %r196, 4096;
	setp.eq.s32 	%p16, %r283, 0;
	@%p16 bra 	$L__BB0_32;
	ld.global.u32 	%r284, [%rd6+240];
	xor.b32  	%r330, %r330, %r284;
	ld.global.u32 	%r285, [%rd6+244];
	xor.b32  	%r329, %r329, %r285;
	ld.global.u32 	%r286, [%rd6+248];
	xor.b32  	%r328, %r328, %r286;
	ld.global.u32 	%r287, [%rd6+252];
	xor.b32  	%r327, %r327, %r287;
	ld.global.u32 	%r288, [%rd6+256];
	xor.b32  	%r326, %r326, %r288;
$L__BB0_32:
	and.b32  	%r290, %r196, 8192;
	setp.eq.s32 	%p17, %r290, 0;
	@%p17 bra 	$L__BB0_34;
	ld.global.u32 	%r291, [%rd6+260];
	xor.b32  	%r330, %r330, %r291;
	ld.global.u32 	%r292, [%rd6+264];
	xor.b32  	%r329, %r329, %r292;
	ld.global.u32 	%r293, [%rd6+268];
	xor.b32  	%r328, %r328, %r293;
	ld.global.u32 	%r294, [%rd6+272];
	xor.b32  	%r327, %r327, %r294;
	ld.global.u32 	%r295, [%rd6+276];
	xor.b32  	%r326, %r326, %r295;
$L__BB0_34:
	and.b32  	%r297, %r196, 16384;
	setp.eq.s32 	%p18, %r297, 0;
	@%p18 bra 	$L__BB0_36;
	ld.global.u32 	%r298, [%rd6+280];
	xor.b32  	%r330, %r330, %r298;
	ld.global.u32 	%r299, [%rd6+284];
	xor.b32  	%r329, %r329, %r299;
	ld.global.u32 	%r300, [%rd6+288];
	xor.b32  	%r328, %r328, %r300;
	ld.global.u32 	%r301, [%rd6+292];
	xor.b32  	%r327, %r327, %r301;
	ld.global.u32 	%r302, [%rd6+296];
	xor.b32  	%r326, %r326, %r302;
$L__BB0_36:
	and.b32  	%r304, %r196, 32768;
	setp.eq.s32 	%p19, %r304, 0;
	@%p19 bra 	$L__BB0_38;
	ld.global.u32 	%r305, [%rd6+300];
	xor.b32  	%r330, %r330, %r305;
	ld.global.u32 	%r306, [%rd6+304];
	xor.b32  	%r329, %r329, %r306;
	ld.global.u32 	%r307, [%rd6+308];
	xor.b32  	%r328, %r328, %r307;
	ld.global.u32 	%r308, [%rd6+312];
	xor.b32  	%r327, %r327, %r308;
	ld.global.u32 	%r309, [%rd6+316];
	xor.b32  	%r326, %r326, %r309;
$L__BB0_38:
	add.s32 	%r325, %r325, 16;
	setp.ne.s32 	%p20, %r325, 32;
	@%p20 bra 	$L__BB0_6;
	mad.lo.s32 	%r310, %r319, -31, %r11;
	add.s32 	%r319, %r310, 1;
	setp.ne.s32 	%p21, %r319, 5;
	@%p21 bra 	$L__BB0_5;
	st.global.u32 	[%rd2+4], %r330;
	st.global.u32 	[%rd2+8], %r329;
	st.global.u32 	[%rd2+12], %r328;
	st.global.u32 	[%rd2+16], %r327;
	st.global.u32 	[%rd2+20], %r326;
	add.s32 	%r313, %r313, 1;
	setp.lt.u32 	%p22, %r313, %r2;
	@%p22 bra 	$L__BB0_4;
$L__BB0_41:
	shr.u64 	%rd7, %rd17, 2;
	add.s32 	%r312, %r312, 1;
	setp.gt.u64 	%p23, %rd17, 3;
	mov.u64 	%rd17, %rd7;
	@%p23 bra 	$L__BB0_2;
$L__BB0_42:
	mov.b32 	%r311, 0;
	st.global.v2.u32 	[%rd2+24], {%r311, %r311};
	st.global.u32 	[%rd2+32], %r311;
	mov.b64 	%rd16, 0;
	st.global.u64 	[%rd2+40], %rd16;
	ret;

}
	// .globl	_Z6randomPiP17curandStateXORWOW
.visible .entry _Z6randomPiP17curandStateXORWOW(
	.param .u64 .ptr .align 1 _Z6randomPiP17curandStateXORWOW_param_0,
	.param .u64 .ptr .align 1 _Z6randomPiP17curandStateXORWOW_param_1
)
{
	.reg .b32 	%r<18>;
	.reg .b32 	%f<4>;
	.reg .b64 	%rd<9>;

	ld.param.u64 	%rd1, [_Z6randomPiP17curandStateXORWOW_param_0];
	ld.param.u64 	%rd2, [_Z6randomPiP17curandStateXORWOW_param_1];
	cvta.to.global.u64 	%rd3, %rd1;
	cvta.to.global.u64 	%rd4, %rd2;
	mov.u32 	%r1, %tid.x;
	mul.wide.u32 	%rd5, %r1, 48;
	add.s64 	%rd6, %rd4, %rd5;
	ld.global.v2.u32 	{%r2, %r3}, [%rd6];
	shr.u32 	%r4, %r3, 2;
	xor.b32  	%r5, %r4, %r3;
	ld.global.v2.u32 	{%r6, %r7}, [%rd6+8];
	ld.global.v2.u32 	{%r8, %r9}, [%rd6+16];
	st.global.v2.u32 	[%rd6+8], {%r7, %r8};
	shl.b32 	%r10, %r9, 4;
	shl.b32 	%r11, %r5, 1;
	xor.b32  	%r12, %r11, %r10;
	xor.b32  	%r13, %r12, %r5;
	xor.b32  	%r14, %r13, %r9;
	st.global.v2.u32 	[%rd6+16], {%r9, %r14};
	add.s32 	%r15, %r2, 362437;
	st.global.v2.u32 	[%rd6], {%r15, %r6};
	add.s32 	%r16, %r14, %r15;
	cvt.rn.f32.u32 	%f1, %r16;
	fma.rn.f32 	%f2, %f1, 0f2F800000, 0f2F000000;
	mul.f32 	%f3, %f2, 0f40800000;
	cvt.rzi.s32.f32 	%r17, %f3;
	mul.wide.u32 	%rd7, %r1, 4;
	add.s64 	%rd8, %rd3, %rd7;
	st.global.u32 	[%rd8], %r17;
	ret;

}


// ===== COMPILED SASS (sm_100) =====

	.target	sm_100

	.elftype	@"ET_EXEC"


//--------------------- .note.nv.tkinfo           --------------------------
	.section	.note.nv.tkinfo,"",@"SHT_NOTE"
	.sectionflags	@"SHF_NOTE_NV_TKINFO"
	.tkinfo
        /*0018*/ 	.word	0x00000002
        /*0030*/ 	.string	""
        /*0030*/ 	.string	"ptxas"
        /*0030*/ 	.string	"Cuda compilation tools, release 13.0, V13.0.88"
        /*0030*/ 	.string	"Build cuda_13.0.r13.0/compiler.36424714_0"
        /*0030*/ 	.string	"-arch sm_100 -m 64 "



//--------------------- .note.nv.cuinfo           --------------------------
	.section	.note.nv.cuinfo,"",@"SHT_NOTE"
	.sectionflags	@"SHF_NOTE_NV_CUINFO"
        /*0018*/ 	.short	0x0002
        /*001a*/ 	.short	0x0064
        /*001c*/ 	.short	0x0082
	.zero		2


//--------------------- .nv.info                  --------------------------
	.section	.nv.info,"",@"SHT_CUDA_INFO"
	.align	4


	//----- nvinfo : EIATTR_REGCOUNT
	.align		4
        /*0000*/ 	.byte	0x04, 0x2f
        /*0002*/ 	.short	(.L_10 - .L_9)
	.align		4
.L_9:
        /*0004*/ 	.word	index@(_Z4initjP17curandStateXORWOW)
        /*0008*/ 	.word	0x0000001f


	//----- nvinfo : EIATTR_FRAME_SIZE
	.align		4
.L_10:
        /*000c*/ 	.byte	0x04, 0x11
        /*000e*/ 	.short	(.L_12 - .L_11)
	.align		4
.L_11:
        /*0010*/ 	.word	index@(_Z4initjP17curandStateXORWOW)
        /*0014*/ 	.word	0x00000000


	//----- nvinfo : EIATTR_REGCOUNT
	.align		4
.L_12:
        /*0018*/ 	.byte	0x04, 0x2f
        /*001a*/ 	.short	(.L_14 - .L_13)
	.align		4
.L_13:
        /*001c*/ 	.word	index@(_Z6randomPiP17curandStateXORWOW)
        /*0020*/ 	.word	0x00000014


	//----- nvinfo : EIATTR_FRAME_SIZE
	.align		4
.L_14:
        /*0024*/ 	.byte	0x04, 0x11
        /*0026*/ 	.short	(.L_16 - .L_15)
	.align		4
.L_15:
        /*0028*/ 	.word	index@(_Z6randomPiP17curandStateXORWOW)
        /*002c*/ 	.word	0x00000000


	//----- nvinfo : EIATTR_MIN_STACK_SIZE
	.align		4
.L_16:
        /*0030*/ 	.byte	0x04, 0x12
        /*0032*/ 	.short	(.L_18 - .L_17)
	.align		4
.L_17:
        /*0034*/ 	.word	index@(_Z6randomPiP17curandStateXORWOW)
        /*0038*/ 	.word	0x00000000


	//----- nvinfo : EIATTR_MIN_STACK_SIZE
	.align		4
.L_18:
        /*003c*/ 	.byte	0x04, 0x12
        /*003e*/ 	.short	(.L_20 - .L_19)
	.align		4
.L_19:
        /*0040*/ 	.word	index@(_Z4initjP17curandStateXORWOW)
        /*0044*/ 	.word	0x00000000
.L_20:


//--------------------- .nv.compat                --------------------------
	.section	.nv.compat,"",@"SHT_CUDA_COMPAT_INFO"
	.align	4
        /*0000*/ 	.byte	0x02, 0x09, 0x00, 0x00, 0x02, 0x02, 0x01, 0x00, 0x02, 0x05, 0x05, 0x00, 0x03, 0x07, 0x01, 0x01
        /*0010*/ 	.byte	0x02, 0x03, 0x00, 0x00, 0x02, 0x06, 0x01, 0x00, 0x04, 0x0b, 0x08, 0x00, 0x09, 0x00, 0x00, 0x00
        /*0020*/ 	.byte	0x00, 0x00, 0x00, 0x00


//--------------------- .nv.info._Z6randomPiP17curandStateXORWOW --------------------------
	.section	.nv.info._Z6randomPiP17curandStateXORWOW,"",@"SHT_CUDA_INFO"
	.sectionflags	@""
	.align	4


	//----- nvinfo : EIATTR_CUDA_API_VERSION
	.align		4
        /*0000*/ 	.byte	0x04, 0x37
        /*0002*/ 	.short	(.L_22 - .L_21)
.L_21:
        /*0004*/ 	.word	0x00000082


	//----- nvinfo : EIATTR_KPARAM_INFO
	.align		4
.L_22:
        /*0008*/ 	.byte	0x04, 0x17
        /*000a*/ 	.short	(.L_24 - .L_23)
.L_23:
        /*000c*/ 	.word	0x00000000
        /*0010*/ 	.short	0x0001
        /*0012*/ 	.short	0x0008
        /*0014*/ 	.byte	0x00, 0xf5, 0x21, 0x00


	//----- nvinfo : EIATTR_KPARAM_INFO
	.align		4
.L_24:
        /*0018*/ 	.byte	0x04, 0x17
        /*001a*/ 	.short	(.L_26 - .L_25)
.L_25:
        /*001c*/ 	.word	0x00000000
        /*0020*/ 	.short	0x0000
        /*0022*/ 	.short	0x0000
        /*0024*/ 	.byte	0x00, 0xf5, 0x21, 0x00


	//----- nvinfo : EIATTR_SPARSE_MMA_MASK
	.align		4
.L_26:
        /*0028*/ 	.byte	0x03, 0x50
        /*002a*/ 	.short	0x0000


	//----- nvinfo : EIATTR_MAXREG_COUNT
	.align		4
        /*002c*/ 	.byte	0x03, 0x1b
        /*002e*/ 	.short	0x00ff


	//----- nvinfo : EIATTR_MERCURY_ISA_VERSION
	.align		4
        /*0030*/ 	.byte	0x03, 0x5f
        /*0032*/ 	.short	0x0101


	//----- nvinfo : EIATTR_VRC_CTA_INIT_COUNT
	.align		4
        /*0034*/ 	.byte	0x02, 0x4a
	.zero		1
	.zero		1


	//----- nvinfo : EIATTR_EXIT_INSTR_OFFSETS
	.align		4
        /*0038*/ 	.byte	0x04, 0x1c
        /*003a*/ 	.short	(.L_28 - .L_27)


	//   ....[0]....
.L_27:
        /*003c*/ 	.word	0x000001f0


	//----- nvinfo : EIATTR_CBANK_PARAM_SIZE
	.align		4
.L_28:
        /*0040*/ 	.byte	0x03, 0x19
        /*0042*/ 	.short	0x0010


	//----- nvinfo : EIATTR_PARAM_CBANK
	.align		4
        /*0044*/ 	.byte	0x04, 0x0a
        /*0046*/ 	.short	(.L_30 - .L_29)
	.align		4
.L_29:
        /*0048*/ 	.word	index@(.nv.constant0._Z6randomPiP17curandStateXORWOW)
        /*004c*/ 	.short	0x0380
        /*004e*/ 	.short	0x0010


	//----- nvinfo : EIATTR_SW_WAR
	.align		4
.L_30:
        /*0050*/ 	.byte	0x04, 0x36
        /*0052*/ 	.short	(.L_32 - .L_31)
.L_31:
        /*0054*/ 	.word	0x00000008
.L_32:


//--------------------- .nv.info._Z4initjP17curandStateXORWOW --------------------------
	.section	.nv.info._Z4initjP17curandStateXORWOW,"",@"SHT_CUDA_INFO"
	.sectionflags	@""
	.align	4


	//----- nvinfo : EIATTR_CUDA_API_VERSION
	.align		4
        /*0000*/ 	.byte	0x04, 0x37
        /*0002*/ 	.short	(.L_34 - .L_33)
.L_33:
        /*0004*/ 	.word	0x00000082


	//----- nvinfo : EIATTR_KPARAM_INFO
	.align		4
.L_34:
        /*0008*/ 	.byte	0x04, 0x17
        /*000a*/ 	.short	(.L_36 - .L_35)
.L_35:
        /*000c*/ 	.word	0x00000000
        /*0010*/ 	.short	0x0001
        /*0012*/ 	.short	0x0008
        /*0014*/ 	.byte	0x00, 0xf5, 0x21, 0x00


	//----- nvinfo : EIATTR_KPARAM_INFO
	.align		4
.L_36:
        /*0018*/ 	.byte	0x04, 0x17
        /*001a*/ 	.short	(.L_38 - .L_37)
.L_37:
        /*001c*/ 	.word	0x00000000
        /*0020*/ 	.short	0x0000
        /*0022*/ 	.short	0x0000
        /*0024*/ 	.byte	0x00, 0xf0, 0x11, 0x00


	//----- nvinfo : EIATTR_SPARSE_MMA_MASK
	.align		4
.L_38:
        /*0028*/ 	.byte	0x03, 0x50
        /*002a*/ 	.short	0x0000


	//----- nvinfo : EIATTR_MAXREG_COUNT
	.align		4
        /*002c*/ 	.byte	0x03, 0x1b
        /*002e*/ 	.short	0x00ff


	//----- nvinfo : EIATTR_MERCURY_ISA_VERSION
	.align		4
        /*0030*/ 	.byte	0x03, 0x5f
        /*0032*/ 	.short	0x0101


	//----- nvinfo : EIATTR_VRC_CTA_INIT_COUNT
	.align		4
        /*0034*/ 	.byte	0x02, 0x4a
	.zero		1
	.zero		1


	//----- nvinfo : EIATTR_EXIT_INSTR_OFFSETS
	.align		4
        /*0038*/ 	.byte	0x04, 0x1c
        /*003a*/ 	.short	(.L_40 - .L_39)


	//   ....[0]....
.L_39:
        /*003c*/ 	.word	0x00000f00


	//----- nvinfo : EIATTR_CRS_STACK_SIZE
	.align		4
.L_40:
        /*0040*/ 	.byte	0x04, 0x1e
        /*0042*/ 	.short	(.L_42 - .L_41)
.L_41:
        /*0044*/ 	.word	0x00000000


	//----- nvinfo : EIATTR_CBANK_PARAM_SIZE
	.align		4
.L_42:
        /*0048*/ 	.byte	0x03, 0x19
        /*004a*/ 	.short	0x0010


	//----- nvinfo : EIATTR_PARAM_CBANK
	.align		4
        /*004c*/ 	.byte	0x04, 0x0a
        /*004e*/ 	.short	(.L_44 - .L_43)
	.align		4
.L_43:
        /*0050*/ 	.word	index@(.nv.constant0._Z4initjP17curandStateXORWOW)
        /*0054*/ 	.short	0x0380
        /*0056*/ 	.short	0x0010


	//----- nvinfo : EIATTR_SW_WAR
	.align		4
.L_44:
        /*0058*/ 	.byte	0x04, 0x36
        /*005a*/ 	.short	(.L_46 - .L_45)
.L_45:
        /*005c*/ 	.word	0x00000008
.L_46:


//--------------------- .nv.callgraph             --------------------------
	.section	.nv.callgraph,"",@"SHT_CUDA_CALLGRAPH"
	.align	4
	.sectionentsize	8
	.align		4
        /*0000*/ 	.word	0x00000000
	.align		4
        /*0004*/ 	.word	0xffffffff
	.align		4
        /*0008*/ 	.word	0x00000000
	.align		4
        /*000c*/ 	.word	0xfffffffe
	.align		4
        /*0010*/ 	.word	0x00000000
	.align		4
        /*0014*/ 	.word	0xfffffffd
	.align		4
        /*0018*/ 	.word	0x00000000
	.align		4
        /*001c*/ 	.word	0xfffffffc


//--------------------- .nv.constant4             --------------------------
	.section	.nv.constant4,"a",@progbits
	.align	8
	.align		8
.nv.constant4:
        /*0000*/ 	.dword	precalc_xorwow_matrix
	.align		8
        /*0008*/ 	.dword	precalc_xorwow_offset_matrix
	.align		8
        /*0010*/ 	.dword	mrg32k3aM1
	.align		8
        /*0018*/ 	.dword	mrg32k3aM2
	.align		8
        /*0020*/ 	.dword	mrg32k3aM1SubSeq
	.align		8
        /*0028*/ 	.dword	mrg32k3aM2SubSeq
	.align		8
        /*0030*/ 	.dword	mrg32k3aM1Seq
	.align		8
        /*0038*/ 	.dword	mrg32k3aM2Seq


//--------------------- .nv.constant3             --------------------------
	.section	.nv.constant3,"a",@progbits
	.align	8
.nv.constant3:
	.type		__cr_lgamma_table,@object
	.size		__cr_lgamma_table,(.L_8 - __cr_lgamma_table)
__cr_lgamma_table:
        /*0000*/ 	.byte	0x00, 0x00, 0x00, 0x00, 0x00, 0x00, 0x00, 0x00, 0x00, 0x00, 0x00, 0x00, 0x00, 0x00, 0x00, 0x00
        /*0010*/ 	.byte	0xef, 0x39, 0xfa, 0xfe, 0x42, 0x2e, 0xe6, 0x3f, 0x02, 0x20, 0x2a, 0xfa, 0x0b, 0xab, 0xfc, 0x3f
        /*0020*/ 	.byte	0xf9, 0x2c, 0x92, 0x7c, 0xa7, 0x6c, 0x09, 0x40, 0xc9, 0x79, 0x44, 0x3c, 0x64, 0x26, 0x13, 0x40
        /*0030*/ 	.byte	0xca, 0x01, 0xcf, 0x3a, 0x27, 0x51, 0x1a, 0x40, 0x30, 0xcc, 0x2d, 0xf3, 0xe1, 0x0c, 0x21, 0x40
        /*0040*/ 	.byte	0x0d, 0xb7, 0xfc, 0x82, 0x8e, 0x35, 0x25, 0x40
.L_8:


//--------------------- .text._Z6randomPiP17curandStateXORWOW --------------------------
	.section	.text._Z6randomPiP17curandStateXORWOW,"ax",@progbits
	.align	128
        .global         _Z6randomPiP17curandStateXORWOW
        .type           _Z6randomPiP17curandStateXORWOW,@function
        .size           _Z6randomPiP17curandStateXORWOW,(.L_x_10 - _Z6randomPiP17curandStateXORWOW)
        .other          _Z6randomPiP17curandStateXORWOW,@"STO_CUDA_ENTRY STV_DEFAULT"
_Z6randomPiP17curandStateXORWOW:
.text._Z6randomPiP17curandStateXORWOW:
[----:B------:R-:W-:Y:S01]  /*0000*/  LDC R1, c[0x0][0x37c] ;  /* 0x0000df00ff017b82 */ /* 0x000fe20000000800 */
[----:B------:R-:W0:Y:S07]  /*0010*/  S2R R0, SR_TID.X ;  /* 0x0000000000007919 */ /* 0x000e2e0000002100 */
[----:B------:R-:W0:Y:S01]  /*0020*/  LDC.64 R2, c[0x0][0x388] ;  /* 0x0000e200ff027b82 */ /* 0x000e220000000a00 */
[----:B------:R-:W1:Y:S07]  /*0030*/  LDCU.64 UR4, c[0x0][0x358] ;  /* 0x00006b00ff0477ac */ /* 0x000e6e0008000a00 */
[----:B------:R-:W2:Y:S01]  /*0040*/  LDC.64 R12, c[0x0][0x380] ;  /* 0x0000e000ff0c7b82 */ /* 0x000ea20000000a00 */
[----:B0-----:R-:W-:-:S05]  /*0050*/  IMAD.WIDE.U32 R2, R0, 0x30, R2 ;  /* 0x0000003000027825 */ /* 0x001fca00078e0002 */
[----:B-1----:R-:W3:Y:S04]  /*0060*/  LDG.E.64 R8, desc[UR4][R2.64] ;  /* 0x0000000402087981 */ /* 0x002ee8000c1e1b00 */
[----:B------:R-:W4:Y:S04]  /*0070*/  LDG.E.64 R4, desc[UR4][R2.64+0x10] ;  /* 0x0000100402047981 */ /* 0x000f28000c1e1b00 */
[----:B------:R-:W5:Y:S01]  /*0080*/  LDG.E.64 R6, desc[UR4][R2.64+0x8] ;  /* 0x0000080402067981 */ /* 0x000f62000c1e1b00 */
[----:B---3--:R-:W-:Y:S01]  /*0090*/  SHF.R.U32.HI R10, RZ, 0x2, R9 ;  /* 0x00000002ff0a7819 */ /* 0x008fe20000011609 */
[----:B------:R-:W-:-:S03]  /*00a0*/  VIADD R8, R8, 0x587c5 ;  /* 0x000587c508087836 */ /* 0x000fc60000000000 */
[----:B------:R-:W-:Y:S01]  /*00b0*/  LOP3.LUT R10, R10, R9, RZ, 0x3c, !PT ;  /* 0x000000090a0a7212 */ /* 0x000fe200078e3cff */
[----:B----4-:R-:W-:Y:S01]  /*00c0*/  IMAD.SHL.U32 R9, R5, 0x10, RZ ;  /* 0x0000001005097824 */ /* 0x010fe200078e00ff */
[----:B------:R-:W-:Y:S02]  /*00d0*/  MOV R17, R4 ;  /* 0x0000000400117202 */ /* 0x000fe40000000f00 */
[C---:B------:R-:W-:Y:S02]  /*00e0*/  SHF.L.U32 R11, R10.reuse, 0x1, RZ ;  /* 0x000000010a0b7819 */ /* 0x040fe400000006ff */
[----:B-----5:R-:W-:Y:S02]  /*00f0*/  MOV R16, R7 ;  /* 0x0000000700107202 */ /* 0x020fe40000000f00 */
[----:B------:R-:W-:-:S03]  /*0100*/  LOP3.LUT R10, R10, R11, R9, 0x96, !PT ;  /* 0x0000000b0a0a7212 */ /* 0x000fc600078e9609 */
[----:B------:R-:W-:Y:S01]  /*0110*/  STG.E.64 desc[UR4][R2.64+0x8], R16 ;  /* 0x0000081002007986 */ /* 0x000fe2000c101b04 */
[----:B------:R-:W-:Y:S01]  /*0120*/  LOP3.LUT R11, R10, R5, RZ, 0x3c, !PT ;  /* 0x000000050a0b7212 */ /* 0x000fe200078e3cff */
[----:B------:R-:W-:-:S03]  /*0130*/  IMAD.MOV.U32 R10, RZ, RZ, 0x2f800000 ;  /* 0x2f800000ff0a7424 */ /* 0x000fc600078e00ff */
[----:B------:R-:W-:-:S04]  /*0140*/  IADD3 R9, PT, PT, R11, R8, RZ ;  /* 0x000000080b097210 */ /* 0x000fc80007ffe0ff */
[----:B------:R-:W-:-:S05]  /*0150*/  I2FP.F32.U32 R9, R9 ;  /* 0x0000000900097245 */ /* 0x000fca0000201000 */
[----:B------:R-:W-:Y:S01]  /*0160*/  FFMA R9, R9, R10, 1.1641532182693481445e-10 ;  /* 0x2f00000009097423 */ /* 0x000fe2000000000a */
[----:B------:R-:W-:Y:S02]  /*0170*/  IMAD.MOV.U32 R10, RZ, RZ, R5 ;  /* 0x000000ffff0a7224 */ /* 0x000fe400078e0005 */
[----:B--2---:R-:W-:-:S04]  /*0180*/  IMAD.WIDE.U32 R4, R0, 0x4, R12 ;  /* 0x0000000400047825 */ /* 0x004fc800078e000c */
[----:B------:R-:W-:Y:S01]  /*0190*/  FMUL R14, R9, 4 ;  /* 0x40800000090e7820 */ /* 0x000fe20000400000 */
[----:B------:R-:W-:Y:S01]  /*01a0*/  STG.E.64 desc[UR4][R2.64+0x10], R10 ;  /* 0x0000100a02007986 */ /* 0x000fe2000c101b04 */
[----:B------:R-:W-:Y:S02]  /*01b0*/  IMAD.MOV.U32 R9, RZ, RZ, R6 ;  /* 0x000000ffff097224 */ /* 0x000fe400078e0006 */
[----:B------:R-:W0:Y:S03]  /*01c0*/  F2I.TRUNC.NTZ R15, R14 ;  /* 0x0000000e000f7305 */ /* 0x000e26000020f100 */
[----:B------:R-:W-:Y:S04]  /*01d0*/  STG.E.64 desc[UR4][R2.64], R8 ;  /* 0x0000000802007986 */ /* 0x000fe8000c101b04 */
[----:B0-----:R-:W-:Y:S01]  /*01e0*/  STG.E desc[UR4][R4.64], R15 ;  /* 0x0000000f04007986 */ /* 0x001fe2000c101904 */
[----:B------:R-:W-:Y:S05]  /*01f0*/  EXIT ;  /* 0x000000000000794d */ /* 0x000fea0003800000 */
.L_x_0:
[----:B------:R-:W-:-:S00]  /*0200*/  BRA `(.L_x_0) ;  /* 0xfffffffc00fc7947 */ /* 0x000fc0000383ffff */
[----:B------:R-:W-:-:S00]  /*0210*/  NOP ;  /* 0x0000000000007918 */ /* 0x000fc00000000000 */
        /* <DEDUP_REMOVED lines=14> */
.L_x_10:


//--------------------- .text._Z4initjP17curandStateXORWOW --------------------------
	.section	.text._Z4initjP17curandStateXORWOW,"ax",@progbits
	.align	128
        .global         _Z4initjP17curandStateXORWOW
        .type           _Z4initjP17curandStateXORWOW,@function
        .size           _Z4initjP17curandStateXORWOW,(.L_x_11 - _Z4initjP17curandStateXORWOW)
        .other          _Z4initjP17curandStateXORWOW,@"STO_CUDA_ENTRY STV_DEFAULT"
_Z4initjP17curandStateXORWOW:
.text._Z4initjP17curandStateXORWOW:
[----:B------:R-:W-:Y:S08]  /*0000*/  LDC R1, c[0x0][0x37c] ;  /* 0x0000df00ff017b82 */ /* 0x000ff00000000800 */
[----:B------:R-:W0:Y:S01]  /*0010*/  LDC R0, c[0x0][0x380] ;  /* 0x0000e000ff007b82 */ /* 0x000e220000000800 */
[----:B------:R-:W1:Y:S01]  /*0020*/  S2R R9, SR_TID.X ;  /* 0x0000000000097919 */ /* 0x000e620000002100 */
[----:B------:R-:W2:Y:S01]  /*0030*/  LDCU.64 UR4, c[0x0][0x358] ;  /* 0x00006b00ff0477ac */ /* 0x000ea20008000a00 */
[----:B------:R-:W-:Y:S01]  /*0040*/  IMAD.MOV.U32 R7, RZ, RZ, -0x75bd8fc ;  /* 0xf8a42704ff077424 */ /* 0x000fe200078e00ff */
[----:B------:R-:W-:Y:S01]  /*0050*/  BSSY.RECONVERGENT B0, `(.L_x_1) ;  /* 0x00000e4000007945 */ /* 0x000fe20003800200 */
[----:B------:R-:W-:-:S03]  /*0060*/  IMAD.MOV.U32 R10, RZ, RZ, -0x23270784 ;  /* 0xdcd8f87cff0a7424 */ /* 0x000fc600078e00ff */
[----:B------:R-:W1:Y:S01]  /*0070*/  LDC.64 R2, c[0x0][0x388] ;  /* 0x0000e200ff027b82 */ /* 0x000e620000000a00 */
[----:B0-----:R-:W-:-:S05]  /*0080*/  LOP3.LUT R0, R0, 0xaad26b49, RZ, 0x3c, !PT ;  /* 0xaad26b4900007812 */ /* 0x001fca00078e3cff */
[----:B------:R-:W-:Y:S02]  /*0090*/  IMAD R0, R0, 0x4182bed5, RZ ;  /* 0x4182bed500007824 */ /* 0x000fe400078e02ff */
[----:B-1----:R-:W-:-:S03]  /*00a0*/  IMAD.WIDE.U32 R2, R9, 0x30, R2 ;  /* 0x0000003009027825 */ /* 0x002fc600078e0002 */
[C---:B------:R-:W-:Y:S02]  /*00b0*/  LOP3.LUT R6, R0.reuse, 0x159a55e5, RZ, 0x3c, !PT ;  /* 0x159a55e500067812 */ /* 0x040fe400078e3cff */
[----:B------:R-:W-:Y:S01]  /*00c0*/  ISETP.NE.AND P0, PT, R9, RZ, PT ;  /* 0x000000ff0900720c */ /* 0x000fe20003f05270 */
[C---:B------:R-:W-:Y:S02]  /*00d0*/  VIADD R4, R0.reuse, 0xd9f6dc18 ;  /* 0xd9f6dc1800047836 */ /* 0x040fe40000000000 */
[C---:B------:R-:W-:Y:S01]  /*00e0*/  VIADD R5, R0.reuse, 0x75bcd15 ;  /* 0x075bcd1500057836 */ /* 0x040fe20000000000 */
[----:B--2---:R0:W-:Y:S01]  /*00f0*/  STG.E.64 desc[UR4][R2.64+0x8], R6 ;  /* 0x0000080602007986 */ /* 0x0041e2000c101b04 */
[----:B------:R-:W-:-:S03]  /*0100*/  VIADD R11, R0, 0x583f19 ;  /* 0x00583f19000b7836 */ /* 0x000fc60000000000 */
[----:B------:R0:W-:Y:S04]  /*0110*/  STG.E.64 desc[UR4][R2.64], R4 ;  /* 0x0000000402007986 */ /* 0x0001e8000c101b04 */
[----:B------:R0:W-:Y:S01]  /*0120*/  STG.E.64 desc[UR4][R2.64+0x10], R10 ;  /* 0x0000100a02007986 */ /* 0x0001e2000c101b04 */
[----:B------:R-:W-:Y:S05]  /*0130*/  @!P0 BRA `(.L_x_2) ;  /* 0x0000000c00548947 */ /* 0x000fea0003800000 */
[----:B------:R-:W-:Y:S01]  /*0140*/  IMAD.MOV.U32 R0, RZ, RZ, R9 ;  /* 0x000000ffff007224 */ /* 0x000fe200078e0009 */
[----:B0-----:R-:W-:-:S07]  /*0150*/  CS2R R10, SRZ ;  /* 0x00000000000a7805 */ /* 0x001fce000001ff00 */
.L_x_8:
[----:B0-----:R-:W-:Y:S01]  /*0160*/  LOP3.LUT R2, R0, 0x3, RZ, 0xc0, !PT ;  /* 0x0000000300027812 */ /* 0x001fe200078ec0ff */
[----:B------:R-:W-:Y:S03]  /*0170*/  BSSY.RECONVERGENT B1, `(.L_x_3) ;  /* 0x00000cb000017945 */ /* 0x000fe60003800200 */
[----:B------:R-:W-:-:S04]  /*0180*/  ISETP.NE.U32.AND P0, PT, R2, RZ, PT ;  /* 0x000000ff0200720c */ /* 0x000fc80003f05070 */
[----:B------:R-:W-:-:S13]  /*0190*/  ISETP.NE.AND.EX P0, PT, RZ, RZ, PT, P0 ;  /* 0x000000ffff00720c */ /* 0x000fda0003f05300 */
[----:B------:R-:W-:Y:S05]  /*01a0*/  @!P0 BRA `(.L_x_4) ;  /* 0x0000000c001c8947 */ /* 0x000fea0003800000 */
[----:B------:R-:W0:Y:S01]  /*01b0*/  LDC.64 R6, c[0x4][RZ] ;  /* 0x01000000ff067b82 */ /* 0x000e220000000a00 */
[----:B------:R-:W-:Y:S02]  /*01c0*/  IMAD.MOV.U32 R12, RZ, RZ, RZ ;  /* 0x000000ffff0c7224 */ /* 0x000fe400078e00ff */
[----:B0-----:R-:W-:-:S07]  /*01d0*/  IMAD.WIDE.U32 R6, R10, 0xc80, R6 ;  /* 0x00000c800a067825 */ /* 0x001fce00078e0006 */
.L_x_7:
[----:B0-----:R-:W-:Y:S01]  /*01e0*/  IMAD.MOV.U32 R13, RZ, RZ, RZ ;  /* 0x000000ffff0d7224 */ /* 0x001fe200078e00ff */
[----:B------:R-:W-:Y:S01]  /*01f0*/  CS2R R2, SRZ ;  /* 0x0000000000027805 */ /* 0x000fe2000001ff00 */
[----:B------:R-:W-:Y:S01]  /*0200*/  IMAD.MOV.U32 R15, RZ, RZ, RZ ;  /* 0x000000ffff0f7224 */ /* 0x000fe200078e00ff */
[----:B------:R-:W-:-:S07]  /*0210*/  CS2R R4, SRZ ;  /* 0x0000000000047805 */ /* 0x000fce000001ff00 */
.L_x_6:
[----:B------:R-:W0:Y:S01]  /*0220*/  S2R R14, SR_TID.X ;  /* 0x00000000000e7919 */ /* 0x000e220000002100 */
[----:B------:R-:W0:Y:S02]  /*0230*/  LDC.64 R8, c[0x0][0x388] ;  /* 0x0000e200ff087b82 */ /* 0x000e240000000a00 */
[----:B0-----:R-:W-:-:S04]  /*0240*/  IMAD.WIDE.U32 R8, R14, 0x30, R8 ;  /* 0x000000300e087825 */ /* 0x001fc800078e0008 */
[----:B------:R-:W-:-:S05]  /*0250*/  IMAD.WIDE.U32 R8, R15, 0x4, R8 ;  /* 0x000000040f087825 */ /* 0x000fca00078e0008 */
[----:B------:R0:W5:Y:S01]  /*0260*/  LDG.E R16, desc[UR4][R8.64+0x4] ;  /* 0x0000040408107981 */ /* 0x000162000c1e1900 */
[----:B------:R-:W-:-:S07]  /*0270*/  IMAD.MOV.U32 R17, RZ, RZ, RZ ;  /* 0x000000ffff117224 */ /* 0x000fce00078e00ff */
.L_x_5:
[----:B-----5:R-:W-:Y:S01]  /*0280*/  SHF.R.U32.HI R24, RZ, R17, R16 ;  /* 0x00000011ff187219 */ /* 0x020fe20000011610 */
[----:B0-----:R-:W-:-:S03]  /*0290*/  IMAD.SHL.U32 R8, R15, 0x20, RZ ;  /* 0x000000200f087824 */ /* 0x001fc600078e00ff */
[----:B------:R-:W-:Y:S01]  /*02a0*/  LOP3.LUT R9, R24, 0x1, RZ, 0xc0, !PT ;  /* 0x0000000118097812 */ /* 0x000fe200078ec0ff */
[----:B------:R-:W-:-:S03]  /*02b0*/  IMAD.IADD R8, R8, 0x1, R17 ;  /* 0x0000000108087824 */ /* 0x000fc600078e0211 */
[----:B------:R-:W-:Y:S01]  /*02c0*/  ISETP.NE.U32.AND P0, PT, R9, 0x1, PT ;  /* 0x000000010900780c */ /* 0x000fe20003f05070 */
[----:B------:R-:W-:-:S03]  /*02d0*/  IMAD R9, R8, 0x5, RZ ;  /* 0x0000000508097824 */ /* 0x000fc600078e02ff */
[----:B------:R-:W-:Y:S01]  /*02e0*/  R2P PR, R24, 0x7e ;  /* 0x0000007e18007804 */ /* 0x000fe20000000000 */
[----:B------:R-:W-:-:S08]  /*02f0*/  IMAD.WIDE.U32 R8, R9, 0x4, R6 ;  /* 0x0000000409087825 */ /* 0x000fd000078e0006 */
[----:B------:R-:W2:Y:S04]  /*0300*/  @!P0 LDG.E R18, desc[UR4][R8.64] ;  /* 0x0000000408128981 */ /* 0x000ea8000c1e1900 */
[----:B------:R-:W3:Y:S04]  /*0310*/  @P1 LDG.E R22, desc[UR4][R8.64+0x14] ;  /* 0x0000140408161981 */ /* 0x000ee8000c1e1900 */
[----:B------:R-:W4:Y:S04]  /*0320*/  @!P0 LDG.E R20, desc[UR4][R8.64+0x10] ;  /* 0x0000100408148981 */ /* 0x000f28000c1e1900 */
[----:B------:R-:W4:Y:S04]  /*0330*/  @P2 LDG.E R28, desc[UR4][R8.64+0x28] ;  /* 0x00002804081c2981 */ /* 0x000f28000c1e1900 */
[----:B------:R-:W4:Y:S04]  /*0340*/  @P1 LDG.E R26, desc[UR4][R8.64+0x24] ;  /* 0x00002404081a1981 */ /* 0x000f28000c1e1900 */
[----:B------:R-:W4:Y:S04]  /*0350*/  @P3 LDG.E R21, desc[UR4][R8.64+0x3c] ;  /* 0x00003c0408153981 */ /* 0x000f28000c1e1900 */
[----:B------:R-:W4:Y:S04]  /*0360*/  @P2 LDG.E R19, desc[UR4][R8.64+0x38] ;  /* 0x0000380408132981 */ /* 0x000f28000c1e1900 */
[----:B------:R-:W4:Y:S04]  /*0370*/  @P4 LDG.E R23, desc[UR4][R8.64+0x50] ;  /* 0x0000500408174981 */ /* 0x000f28000c1e1900 */
[----:B------:R-:W4:Y:S01]  /*0380*/  @P1 LDG.E R25, desc[UR4][R8.64+0x20] ;  /* 0x0000200408191981 */ /* 0x000f22000c1e1900 */
[----:B--2---:R-:W-:-:S03]  /*0390*/  @!P0 LOP3.LUT R13, R13, R18, RZ, 0x3c, !PT ;  /* 0x000000120d0d8212 */ /* 0x004fc600078e3cff */
[----:B------:R-:W2:Y:S01]  /*03a0*/  @!P0 LDG.E R18, desc[UR4][R8.64+0x8] ;  /* 0x0000080408128981 */ /* 0x000ea2000c1e1900 */
[----:B---3--:R-:W-:-:S03]  /*03b0*/  @P1 LOP3.LUT R13, R13, R22, RZ, 0x3c, !PT ;  /* 0x000000160d0d1212 */ /* 0x008fc600078e3cff */
[----:B------:R-:W3:Y:S01]  /*03c0*/  @P3 LDG.E R22, desc[UR4][R8.64+0x4c] ;  /* 0x00004c0408163981 */ /* 0x000ee2000c1e1900 */
[----:B----4-:R-:W-:-:S03]  /*03d0*/  @!P0 LOP3.LUT R3, R3, R20, RZ, 0x3c, !PT ;  /* 0x0000001403038212 */ /* 0x010fc600078e3cff */
[----:B------:R-:W4:Y:S01]  /*03e0*/  @P1 LDG.E R20, desc[UR4][R8.64+0x1c] ;  /* 0x00001c0408141981 */ /* 0x000f22000c1e1900 */
[----:B------:R-:W-:Y:S02]  /*03f0*/  @P2 LOP3.LUT R13, R13, R28, RZ, 0x3c, !PT ;  /* 0x0000001c0d0d2212 */ /* 0x000fe400078e3cff */
[----:B------:R-:W-:Y:S02]  /*0400*/  @P1 LOP3.LUT R3, R3, R26, RZ, 0x3c, !PT ;  /* 0x0000001a03031212 */ /* 0x000fe400078e3cff */
[----:B------:R-:W4:Y:S01]  /*0410*/  @P5 LDG.E R26, desc[UR4][R8.64+0x64] ;  /* 0x00006404081a5981 */ /* 0x000f22000c1e1900 */
[----:B------:R-:W-:-:S03]  /*0420*/  @P3 LOP3.LUT R13, R13, R21, RZ, 0x3c, !PT ;  /* 0x000000150d0d3212 */ /* 0x000fc600078e3cff */
[----:B------:R-:W4:Y:S01]  /*0430*/  @!P0 LDG.E R21, desc[UR4][R8.64+0xc] ;  /* 0x00000c0408158981 */ /* 0x000f22000c1e1900 */
[----:B------:R-:W-:-:S03]  /*0440*/  @P2 LOP3.LUT R3, R3, R19, RZ, 0x3c, !PT ;  /* 0x0000001303032212 */ /* 0x000fc600078e3cff */
[----:B------:R-:W4:Y:S01]  /*0450*/  @!P0 LDG.E R19, desc[UR4][R8.64+0x4] ;  /* 0x0000040408138981 */ /* 0x000f22000c1e1900 */
[----:B------:R-:W-:-:S03]  /*0460*/  @P4 LOP3.LUT R13, R13, R23, RZ, 0x3c, !PT ;  /* 0x000000170d0d4212 */ /* 0x000fc600078e3cff */
[----:B------:R-:W4:Y:S01]  /*0470*/  @P1 LDG.E R23, desc[UR4][R8.64+0x18] ;  /* 0x0000180408171981 */ /* 0x000f22000c1e1900 */
[----:B--2---:R-:W-:-:S03]  /*0480*/  @!P0 LOP3.LUT R5, R5, R18, RZ, 0x3c, !PT ;  /* 0x0000001205058212 */ /* 0x004fc600078e3cff */
[----:B------:R-:W2:Y:S01]  /*0490*/  @P2 LDG.E R18, desc[UR4][R8.64+0x30] ;  /* 0x0000300408122981 */ /* 0x000ea2000c1e1900 */
[----:B---3--:R-:W-:-:S03]  /*04a0*/  @P3 LOP3.LUT R3, R3, R22, RZ, 0x3c, !PT ;  /* 0x0000001603033212 */ /* 0x008fc600078e3cff */
[----:B------:R-:W3:Y:S01]  /*04b0*/  @P4 LDG.E R22, desc[UR4][R8.64+0x60] ;  /* 0x0000600408164981 */ /* 0x000ee2000c1e1900 */
[----:B----4-:R-:W-:-:S03]  /*04c0*/  @P1 LOP3.LUT R5, R5, R20, RZ, 0x3c, !PT ;  /* 0x0000001405051212 */ /* 0x010fc600078e3cff */
[----:B------:R-:W4:Y:S01]  /*04d0*/  @P3 LDG.E R20, desc[UR4][R8.64+0x44] ;  /* 0x0000440408143981 */ /* 0x000f22000c1e1900 */
[----:B------:R-:W-:-:S03]  /*04e0*/  @P5 LOP3.LUT R13, R13, R26, RZ, 0x3c, !PT ;  /* 0x0000001a0d0d5212 */ /* 0x000fc600078e3cff */
[----:B------:R-:W4:Y:S01]  /*04f0*/  @P6 LDG.E R26, desc[UR4][R8.64+0x78] ;  /* 0x00007804081a6981 */ /* 0x000f22000c1e1900 */
[----:B------:R-:W-:-:S03]  /*0500*/  @!P0 LOP3.LUT R2, R2, R21, RZ, 0x3c, !PT ;  /* 0x0000001502028212 */ /* 0x000fc600078e3cff */
[----:B------:R-:W4:Y:S01]  /*0510*/  @P2 LDG.E R21, desc[UR4][R8.64+0x34] ;  /* 0x0000340408152981 */ /* 0x000f22000c1e1900 */
[----:B------:R-:W-:-:S03]  /*0520*/  @!P0 LOP3.LUT R4, R4, R19, RZ, 0x3c, !PT ;  /* 0x0000001304048212 */ /* 0x000fc600078e3cff */
[----:B------:R-:W4:Y:S01]  /*0530*/  @P2 LDG.E R19, desc[UR4][R8.64+0x2c] ;  /* 0x00002c0408132981 */ /* 0x000f22000c1e1900 */
[----:B------:R-:W-:Y:S02]  /*0540*/  @P1 LOP3.LUT R2, R2, R25, RZ, 0x3c, !PT ;  /* 0x0000001902021212 */ /* 0x000fe400078e3cff */
[----:B------:R-:W-:Y:S01]  /*0550*/  @P1 LOP3.LUT R4, R4, R23, RZ, 0x3c, !PT ;  /* 0x0000001704041212 */ /* 0x000fe200078e3cff */
[----:B------:R-:W4:Y:S04]  /*0560*/  @P3 LDG.E R25, desc[UR4][R8.64+0x48] ;  /* 0x0000480408193981 */ /* 0x000f28000c1e1900 */
[----:B------:R-:W4:Y:S01]  /*0570*/  @P3 LDG.E R23, desc[UR4][R8.64+0x40] ;  /* 0x0000400408173981 */ /* 0x000f22000c1e1900 */
[----:B------:R-:W-:Y:S02]  /*0580*/  LOP3.LUT P0, RZ, R24, 0x80, RZ, 0xc0, !PT ;  /* 0x0000008018ff7812 */ /* 0x000fe4000780c0ff */
[----:B--2---:R-:W-:-:S02]  /*0590*/  @P2 LOP3.LUT R5, R5, R18, RZ, 0x3c, !PT ;  /* 0x0000001205052212 */ /* 0x004fc400078e3cff */
[----:B------:R-:W2:Y:S01]  /*05a0*/  @P4 LDG.E R18, desc[UR4][R8.64+0x58] ;  /* 0x0000580408124981 */ /* 0x000ea2000c1e1900 */
[----:B---3--:R-:W-:-:S03]  /*05b0*/  @P4 LOP3.LUT R3, R3, R22, RZ, 0x3c, !PT ;  /* 0x0000001603034212 */ /* 0x008fc600078e3cff */
[----:B------:R-:W3:Y:S01]  /*05c0*/  @P5 LDG.E R22, desc[UR4][R8.64+0x74] ;  /* 0x0000740408165981 */ /* 0x000ee2000c1e1900 */
[----:B----4-:R-:W-:-:S03]  /*05d0*/  @P3 LOP3.LUT R5, R5, R20, RZ, 0x3c, !PT ;  /* 0x0000001405053212 */ /* 0x010fc600078e3cff */
[----:B------:R-:W4:Y:S01]  /*05e0*/  @P5 LDG.E R20, desc[UR4][R8.64+0x6c] ;  /* 0x00006c0408145981 */ /* 0x000f22000c1e1900 */
[----:B------:R-:W-:-:S03]  /*05f0*/  @P6 LOP3.LUT R13, R13, R26, RZ, 0x3c, !PT ;  /* 0x0000001a0d0d6212 */ /* 0x000fc600078e3cff */
        /* <DEDUP_REMOVED lines=9> */
[----:B--2---:R-:W-:-:S03]  /*0690*/  @P4 LOP3.LUT R5, R5, R18, RZ, 0x3c, !PT ;  /* 0x0000001205054212 */ /* 0x004fc600078e3cff */
        /* <DEDUP_REMOVED lines=15> */
[----:B--2---:R-:W-:-:S04]  /*0790*/  @P6 LOP3.LUT R5, R5, R18, RZ, 0x3c, !PT ;  /* 0x0000001205056212 */ /* 0x004fc800078e3cff */
[----:B---3--:R-:W-:Y:S02]  /*07a0*/  @P0 LOP3.LUT R5, R5, R22, RZ, 0x3c, !PT ;  /* 0x0000001605050212 */ /* 0x008fe400078e3cff */
[----:B----4-:R-:W-:-:S04]  /*07b0*/  @P6 LOP3.LUT R3, R3, R20, RZ, 0x3c, !PT ;  /* 0x0000001403036212 */ /* 0x010fc800078e3cff */
[----:B------:R-:W-:Y:S02]  /*07c0*/  @P0 LOP3.LUT R3, R3, R26, RZ, 0x3c, !PT ;  /* 0x0000001a03030212 */ /* 0x000fe400078e3cff */
[----:B------:R-:W-:Y:S02]  /*07d0*/  @P6 LOP3.LUT R2, R2, R21, RZ, 0x3c, !PT ;  /* 0x0000001502026212 */ /* 0x000fe400078e3cff */
[----:B------:R-:W-:Y:S02]  /*07e0*/  @P6 LOP3.LUT R4, R4, R19, RZ, 0x3c, !PT ;  /* 0x0000001304046212 */ /* 0x000fe400078e3cff */
[----:B------:R-:W-:Y:S02]  /*07f0*/  @P0 LOP3.LUT R2, R2, R25, RZ, 0x3c, !PT ;  /* 0x0000001902020212 */ /* 0x000fe400078e3cff */
[----:B------:R-:W-:Y:S02]  /*0800*/  @P0 LOP3.LUT R4, R4, R23, RZ, 0x3c, !PT ;  /* 0x0000001704040212 */ /* 0x000fe400078e3cff */
[----:B------:R-:W-:-:S13]  /*0810*/  R2P PR, R24.B1, 0x7f ;  /* 0x0000007f18007804 */ /* 0x000fda0000001000 */
[----:B------:R-:W2:Y:S04]  /*0820*/  @P0 LDG.E R18, desc[UR4][R8.64+0xa0] ;  /* 0x0000a00408120981 */ /* 0x000ea8000c1e1900 */
[----:B------:R-:W3:Y:S04]  /*0830*/  @P1 LDG.E R20, desc[UR4][R8.64+0xb4] ;  /* 0x0000b40408141981 */ /* 0x000ee8000c1e1900 */
[----:B------:R-:W4:Y:S04]  /*0840*/  @P2 LDG.E R26, desc[UR4][R8.64+0xc8] ;  /* 0x0000c804081a2981 */ /* 0x000f28000c1e1900 */
[----:B------:R-:W4:Y:S04]  /*0850*/  @P3 LDG.E R28, desc[UR4][R8.64+0xdc] ;  /* 0x0000dc04081c3981 */ /* 0x000f28000c1e1900 */
[----:B------:R-:W4:Y:S04]  /*0860*/  @P0 LDG.E R19, desc[UR4][R8.64+0xa4] ;  /* 0x0000a40408130981 */ /* 0x000f28000c1e1900 */
[----:B------:R-:W4:Y:S04]  /*0870*/  @P0 LDG.E R22, desc[UR4][R8.64+0xb0] ;  /* 0x0000b00408160981 */ /* 0x000f28000c1e1900 */
[----:B------:R-:W4:Y:S04]  /*0880*/  @P4 LDG.E R25, desc[UR4][R8.64+0xf0] ;  /* 0x0000f00408194981 */ /* 0x000f28000c1e1900 */
[----:B------:R-:W4:Y:S04]  /*0890*/  @P0 LDG.E R21, desc[UR4][R8.64+0xac] ;  /* 0x0000ac0408150981 */ /* 0x000f28000c1e1900 */
[----:B------:R-:W4:Y:S01]  /*08a0*/  @P1 LDG.E R23, desc[UR4][R8.64+0xb8] ;  /* 0x0000b80408171981 */ /* 0x000f22000c1e1900 */
[----:B--2---:R-:W-:-:S03]  /*08b0*/  @P0 LOP3.LUT R13, R13, R18, RZ, 0x3c, !PT ;  /* 0x000000120d0d0212 */ /* 0x004fc600078e3cff */
[----:B------:R-:W2:Y:S01]  /*08c0*/  @P1 LDG.E R18, desc[UR4][R8.64+0xbc] ;  /* 0x0000bc0408121981 */ /* 0x000ea2000c1e1900 */
[----:B---3--:R-:W-:-:S03]  /*08d0*/  @P1 LOP3.LUT R13, R13, R20, RZ, 0x3c, !PT ;  /* 0x000000140d0d1212 */ /* 0x008fc600078e3cff */
[----:B------:R-:W3:Y:S01]  /*08e0*/  @P0 LDG.E R20, desc[UR4][R8.64+0xa8] ;  /* 0x0000a80408140981 */ /* 0x000ee2000c1e1900 */
[----:B----4-:R-:W-:-:S03]  /*08f0*/  @P2 LOP3.LUT R13, R13, R26, RZ, 0x3c, !PT ;  /* 0x0000001a0d0d2212 */ /* 0x010fc600078e3cff */
[----:B------:R-:W4:Y:S01]  /*0900*/  @P5 LDG.E R26, desc[UR4][R8.64+0x104] ;  /* 0x00010404081a5981 */ /* 0x000f22000c1e1900 */
[----:B------:R-:W-:Y:S02]  /*0910*/  @P3 LOP3.LUT R13, R13, R28, RZ, 0x3c, !PT ;  /* 0x0000001c0d0d3212 */ /* 0x000fe400078e3cff */
[----:B------:R-:W-:Y:S02]  /*0920*/  @P0 LOP3.LUT R4, R4, R19, RZ, 0x3c, !PT ;  /* 0x0000001304040212 */ /* 0x000fe400078e3cff */
        /* <DEDUP_REMOVED lines=9> */
[----:B---3--:R-:W-:-:S03]  /*09c0*/  @P0 LOP3.LUT R5, R5, R20, RZ, 0x3c, !PT ;  /* 0x0000001405050212 */ /* 0x008fc600078e3cff */
[----:B------:R-:W3:Y:S01]  /*09d0*/  @P1 LDG.E R20, desc[UR4][R8.64+0xc4] ;  /* 0x0000c40408141981 */ /* 0x000ee2000c1e1900 */
[----:B--2---:R-:W-:-:S03]  /*09e0*/  @P1 LOP3.LUT R5, R5, R18, RZ, 0x3c, !PT ;  /* 0x0000001205051212 */ /* 0x004fc600078e3cff */
[----:B------:R-:W2:Y:S01]  /*09f0*/  @P3 LDG.E R18, desc[UR4][R8.64+0xe4] ;  /* 0x0000e40408123981 */ /* 0x000ea2000c1e1900 */
[----:B------:R-:W-:Y:S02]  /*0a00*/  LOP3.LUT P0, RZ, R24, 0x8000, RZ, 0xc0, !PT ;  /* 0x0000800018ff7812 */ /* 0x000fe4000780c0ff */
[----:B----4-:R-:W-:Y:S01]  /*0a10*/  @P5 LOP3.LUT R13, R13, R26, RZ, 0x3c, !PT ;  /* 0x0000001a0d0d5212 */ /* 0x010fe200078e3cff */
[----:B------:R-:W4:Y:S04]  /*0a20*/  @P2 LDG.E R24, desc[UR4][R8.64+0xd8] ;  /* 0x0000d80408182981 */ /* 0x000f28000c1e1900 */
[----:B------:R-:W4:Y:S01]  /*0a30*/  @P6 LDG.E R26, desc[UR4][R8.64+0x118] ;  /* 0x00011804081a6981 */ /* 0x000f22000c1e1900 */
[----:B------:R-:W-:Y:S02]  /*0a40*/  @P1 LOP3.LUT R2, R2, R19, RZ, 0x3c, !PT ;  /* 0x0000001302021212 */ /* 0x000fe400078e3cff */
[----:B------:R-:W-:Y:S01]  /*0a50*/  @P2 LOP3.LUT R5, R5, R22, RZ, 0x3c, !PT ;  /* 0x0000001605052212 */ /* 0x000fe200078e3cff */
[----:B------:R-:W4:Y:S04]  /*0a60*/  @P3 LDG.E R19, desc[UR4][R8.64+0xe8] ;  /* 0x0000e80408133981 */ /* 0x000f28000c1e1900 */
[----:B------:R-:W4:Y:S01]  /*0a70*/  @P4 LDG.E R22, desc[UR4][R8.64+0xf8] ;  /* 0x0000f80408164981 */ /* 0x000f22000c1e1900 */
[----:B------:R-:W-:-:S03]  /*0a80*/  @P2 LOP3.LUT R4, R4, R21, RZ, 0x3c, !PT ;  /* 0x0000001504042212 */ /* 0x000fc600078e3cff */
[----:B------:R-:W4:Y:S01]  /*0a90*/  @P4 LDG.E R21, desc[UR4][R8.64+0xf4] ;  /* 0x0000f40408154981 */ /* 0x000f22000c1e1900 */
[----:B------:R-:W-:-:S03]  /*0aa0*/  @P2 LOP3.LUT R2, R2, R23, RZ, 0x3c, !PT ;  /* 0x0000001702022212 */ /* 0x000fc600078e3cff */
[----:B------:R-:W4:Y:S01]  /*0ab0*/  @P4 LDG.E R23, desc[UR4][R8.64+0xfc] ;  /* 0x0000fc0408174981 */ /* 0x000f22000c1e1900 */
[----:B------:R-:W-:-:S03]  /*0ac0*/  @P3 LOP3.LUT R4, R4, R25, RZ, 0x3c, !PT ;  /* 0x0000001904043212 */ /* 0x000fc600078e3cff */
[----:B------:R-:W4:Y:S04]  /*0ad0*/  @P5 LDG.E R25, desc[UR4][R8.64+0x108] ;  /* 0x0001080408195981 */ /* 0x000f28000c1e1900 */
[----:B------:R-:W4:Y:S01]  /*0ae0*/  @P0 LDG.E R27, desc[UR4][R8.64+0x138] ;  /* 0x00013804081b0981 */ /* 0x000f22000c1e1900 */
[----:B---3--:R-:W-:-:S03]  /*0af0*/  @P1 LOP3.LUT R3, R3, R20, RZ, 0x3c, !PT ;  /* 0x0000001403031212 */ /* 0x008fc600078e3cff */
[----:B------:R-:W3:Y:S01]  /*0b00*/  @P3 LDG.E R20, desc[UR4][R8.64+0xec] ;  /* 0x0000ec0408143981 */ /* 0x000ee2000c1e1900 */
[----:B--2---:R-:W-:-:S03]  /*0b10*/  @P3 LOP3.LUT R5, R5, R18, RZ, 0x3c, !PT ;  /* 0x0000001205053212 */ /* 0x004fc600078e3cff */
[----:B------:R-:W2:Y:S01]  /*0b20*/  @P5 LDG.E R18, desc[UR4][R8.64+0x10c] ;  /* 0x00010c0408125981 */ /* 0x000ea2000c1e1900 */
        /* <DEDUP_REMOVED lines=22> */
[----:B------:R-:W-:-:S05]  /*0c90*/  VIADD R17, R17, 0x10 ;  /* 0x0000001011117836 */ /* 0x000fca0000000000 */
[----:B------:R-:W-:Y:S02]  /*0ca0*/  ISETP.NE.AND P1, PT, R17, 0x20, PT ;  /* 0x000000201100780c */ /* 0x000fe40003f25270 */
[----:B------:R-:W-:Y:S02]  /*0cb0*/  @P5 LOP3.LUT R2, R2, R19, RZ, 0x3c, !PT ;  /* 0x0000001302025212 */ /* 0x000fe400078e3cff */
[----:B------:R-:W-:Y:S02]  /*0cc0*/  @P6 LOP3.LUT R4, R4, R21, RZ, 0x3c, !PT ;  /* 0x0000001504046212 */ /* 0x000fe400078e3cff */
[----:B------:R-:W-:Y:S02]  /*0cd0*/  @P6 LOP3.LUT R5, R5, R22, RZ, 0x3c, !PT ;  /* 0x0000001605056212 */ /* 0x000fe400078e3cff */
[----:B------:R-:W-:Y:S02]  /*0ce0*/  @P6 LOP3.LUT R2, R2, R23, RZ, 0x3c, !PT ;  /* 0x0000001702026212 */ /* 0x000fe400078e3cff */
[----:B------:R-:W-:-:S02]  /*0cf0*/  @P0 LOP3.LUT R4, R4, R25, RZ, 0x3c, !PT ;  /* 0x0000001904040212 */ /* 0x000fc400078e3cff */
[----:B------:R-:W-:Y:S02]  /*0d00*/  @P0 LOP3.LUT R2, R2, R27, RZ, 0x3c, !PT ;  /* 0x0000001b02020212 */ /* 0x000fe400078e3cff */
[----:B---3--:R-:W-:-:S04]  /*0d10*/  @P5 LOP3.LUT R3, R3, R20, RZ, 0x3c, !PT ;  /* 0x0000001403035212 */ /* 0x008fc800078e3cff */
[----:B--2---:R-:W-:Y:S02]  /*0d20*/  @P6 LOP3.LUT R3, R3, R18, RZ, 0x3c, !PT ;  /* 0x0000001203036212 */ /* 0x004fe400078e3cff */
[----:B----4-:R-:W-:Y:S02]  /*0d30*/  @P0 LOP3.LUT R5, R5, R24, RZ, 0x3c, !PT ;  /* 0x0000001805050212 */ /* 0x010fe400078e3cff */
[----:B------:R-:W-:Y:S01]  /*0d40*/  @P0 LOP3.LUT R3, R3, R26, RZ, 0x3c, !PT ;  /* 0x0000001a03030212 */ /* 0x000fe200078e3cff */
[----:B------:R-:W-:Y:S06]  /*0d50*/  @P1 BRA `(.L_x_5) ;  /* 0xfffffff400481947 */ /* 0x000fec000383ffff */
[----:B------:R-:W-:-:S05]  /*0d60*/  VIADD R15, R15, 0x1 ;  /* 0x000000010f0f7836 */ /* 0x000fca0000000000 */
[----:B------:R-:W-:-:S13]  /*0d70*/  ISETP.NE.AND P0, PT, R15, 0x5, PT ;  /* 0x000000050f00780c */ /* 0x000fda0003f05270 */
[----:B------:R-:W-:Y:S05]  /*0d80*/  @P0 BRA `(.L_x_6) ;  /* 0xfffffff400240947 */ /* 0x000fea000383ffff */
[----:B------:R-:W0:Y:S01]  /*0d90*/  LDC.64 R8, c[0x0][0x388] ;  /* 0x0000e200ff087b82 */ /* 0x000e220000000a00 */
[----:B------:R-:W-:Y:S01]  /*0da0*/  VIADD R12, R12, 0x1 ;  /* 0x000000010c0c7836 */ /* 0x000fe20000000000 */
[----:B------:R-:W-:-:S04]  /*0db0*/  LOP3.LUT R15, R0, 0x3, RZ, 0xc0, !PT ;  /* 0x00000003000f7812 */ /* 0x000fc800078ec0ff */
[----:B------:R-:W-:Y:S01]  /*0dc0*/  ISETP.GE.U32.AND P0, PT, R12, R15, PT ;  /* 0x0000000f0c00720c */ /* 0x000fe20003f06070 */
[----:B0-----:R-:W-:-:S05]  /*0dd0*/  IMAD.WIDE.U32 R8, R14, 0x30, R8 ;  /* 0x000000300e087825 */ /* 0x001fca00078e0008 */
[----:B------:R0:W-:Y:S04]  /*0de0*/  STG.E.64 desc[UR4][R8.64+0x8], R4 ;  /* 0x0000080408007986 */ /* 0x0001e8000c101b04 */
[----:B------:R0:W-:Y:S04]  /*0df0*/  STG.E.64 desc[UR4][R8.64+0x10], R2 ;  /* 0x0000100208007986 */ /* 0x0001e8000c101b04 */
[----:B------:R0:W-:Y:S01]  /*0e00*/  STG.E desc[UR4][R8.64+0x4], R13 ;  /* 0x0000040d08007986 */ /* 0x0001e2000c101904 */
[----:B------:R-:W-:Y:S05]  /*0e10*/  @!P0 BRA `(.L_x_7) ;  /* 0xfffffff000f08947 */ /* 0x000fea000383ffff */
.L_x_4:
[----:B------:R-:W-:Y:S05]  /*0e20*/  BSYNC.RECONVERGENT B1 ;  /* 0x0000000000017941 */ /* 0x000fea0003800200 */
.L_x_3:
[----:B------:R-:W-:Y:S01]  /*0e30*/  ISETP.GT.U32.AND P0, PT, R0, 0x3, PT ;  /* 0x000000030000780c */ /* 0x000fe20003f04070 */
[----:B------:R-:W-:Y:S01]  /*0e40*/  VIADD R10, R10, 0x1 ;  /* 0x000000010a0a7836 */ /* 0x000fe20000000000 */
[--C-:B------:R-:W-:Y:S02]  /*0e50*/  SHF.R.U64 R0, R0, 0x2, R11.reuse ;  /* 0x0000000200007819 */ /* 0x100fe4000000120b */
[----:B------:R-:W-:Y:S02]  /*0e60*/  ISETP.GT.U32.AND.EX P0, PT, R11, RZ, PT, P0 ;  /* 0x000000ff0b00720c */ /* 0x000fe40003f04100 */
[----:B------:R-:W-:-:S11]  /*0e70*/  SHF.R.U32.HI R11, RZ, 0x2, R11 ;  /* 0x00000002ff0b7819 */ /* 0x000fd6000001160b */
[----:B------:R-:W-:Y:S05]  /*0e80*/  @P0 BRA `(.L_x_8) ;  /* 0xfffffff000b40947 */ /* 0x000fea000383ffff */
.L_x_2:
[----:B------:R-:W-:Y:S05]  /*0e90*/  BSYNC.RECONVERGENT B0 ;  /* 0x0000000000007941 */ /* 0x000fea0003800200 */
.L_x_1:
[----:B0-----:R-:W0:Y:S01]  /*0ea0*/  S2R R5, SR_TID.X ;  /* 0x0000000000057919 */ /* 0x001e220000002100 */
[----:B------:R-:W0:Y:S02]  /*0eb0*/  LDC.64 R2, c[0x0][0x388] ;  /* 0x0000e200ff027b82 */ /* 0x000e240000000a00 */
[----:B0-----:R-:W-:-:S05]  /*0ec0*/  IMAD.WIDE.U32 R2, R5, 0x30, R2 ;  /* 0x0000003005027825 */ /* 0x001fca00078e0002 */
[----:B------:R-:W-:Y:S04]  /*0ed0*/  STG.E.64 desc[UR4][R2.64+0x18], RZ ;  /* 0x000018ff02007986 */ /* 0x000fe8000c101b04 */
[----:B------:R-:W-:Y:S04]  /*0ee0*/  STG.E desc[UR4][R2.64+0x20], RZ ;  /* 0x000020ff02007986 */ /* 0x000fe8000c101904 */
[----:B------:R-:W-:Y:S01]  /*0ef0*/  STG.E.64 desc[UR4][R2.64+0x28], RZ ;  /* 0x000028ff02007986 */ /* 0x000fe2000c101b04 */
[----:B------:R-:W-:Y:S05]  /*0f00*/  EXIT ;  /* 0x000000000000794d */ /* 0x000fea0003800000 */
.L_x_9:
        /* <DEDUP_REMOVED lines=15> */
.L_x_11:


//--------------------- .nv.global.init           --------------------------
	.section	.nv.global.init,"aw",@progbits
	.align	4
.nv.global.init:
	.type		mrg32k3aM1SubSeq,@object
	.size		mrg32k3aM1SubSeq,(mrg32k3aM2SubSeq - mrg32k3aM1SubSeq)
mrg32k3aM1SubSeq:
        /*0000*/ 	.byte	0x0b, 0xcc, 0xee, 0x04, 0x73, 0x29, 0x8b, 0x6f, 0xf6, 0x53, 0x03, 0xf6, 0x23, 0xf6, 0xea, 0xda
        /* <DEDUP_REMOVED lines=125> */
	.type		mrg32k3aM2SubSeq,@object
	.size		mrg32k3aM2SubSeq,(mrg32k3aM1 - mrg32k3aM2SubSeq)
mrg32k3aM2SubSeq:
        /* <DEDUP_REMOVED lines=126> */
	.type		mrg32k3aM1,@object
	.size		mrg32k3aM1,(mrg32k3aM1Seq - mrg32k3aM1)
mrg32k3aM1:
        /* <DEDUP_REMOVED lines=144> */
	.type		mrg32k3aM1Seq,@object
	.size		mrg32k3aM1Seq,(mrg32k3aM2 - mrg32k3aM1Seq)
mrg32k3aM1Seq:
        /* <DEDUP_REMOVED lines=144> */
	.type		mrg32k3aM2,@object
	.size		mrg32k3aM2,(mrg32k3aM2Seq - mrg32k3aM2)
mrg32k3aM2:
        /* <DEDUP_REMOVED lines=144> */
	.type		mrg32k3aM2Seq,@object
	.size		mrg32k3aM2Seq,(precalc_xorwow_matrix - mrg32k3aM2Seq)
mrg32k3aM2Seq:
        /* <DEDUP_REMOVED lines=144> */
	.type		precalc_xorwow_matrix,@object
	.size		precalc_xorwow_matrix,(precalc_xorwow_offset_matrix - precalc_xorwow_matrix)
precalc_xorwow_matrix:
        /* <DEDUP_REMOVED lines=6400> */
	.type		precalc_xorwow_offset_matrix,@object
	.size		precalc_xorwow_offset_matrix,(.L_1 - precalc_xorwow_offset_matrix)
precalc_xorwow_offset_matrix:
        /* <DEDUP_REMOVED lines=6400> */
.L_1:


//--------------------- .nv.shared.reserved.0     --------------------------
	.section	.nv.shared.reserved.0,"aw",@nobits
	.weak		__nv_reservedSMEM_offset_0_alias
	.size		__nv_reservedSMEM_offset_0_alias, 0, 64
	.other		__nv_reservedSMEM_offset_0_alias,@"STO_CUDA_RESERVED_SHARED STV_DEFAULT"
__nv_reservedSMEM_offset_0_alias:
	.zero		0
	.zero		64


//--------------------- .nv.constant0._Z6randomPiP17curandStateXORWOW --------------------------
	.section	.nv.constant0._Z6randomPiP17curandStateXORWOW,"a",@progbits
	.sectionflags	@""
	.align	4
.nv.constant0._Z6randomPiP17curandStateXORWOW:
	.zero		912


//--------------------- .nv.constant0._Z4initjP17curandStateXORWOW --------------------------
	.section	.nv.constant0._Z4initjP17curandStateXORWOW,"a",@progbits
	.sectionflags	@""
	.align	4
.nv.constant0._Z4initjP17curandStateXORWOW:
	.zero		912


//--------------------- SYMBOLS --------------------------

	.type		.nv.reservedSmem.offset0,@object
	.size		.nv.reservedSmem.offset0,0x4
